//
// Generated by NVIDIA NVVM Compiler
//
// Compiler Build ID: CL-36424714
// Cuda compilation tools, release 13.0, V13.0.88
// Based on NVVM 20.0.0
//

.version 9.0
.target sm_100
.address_size 64

	// .globl	_Z15compute_weightsPiS_S_S_S_S_P6__half

.visible .entry _Z15compute_weightsPiS_S_S_S_S_P6__half(
	.param .u64 .ptr .align 1 _Z15compute_weightsPiS_S_S_S_S_P6__half_param_0,
	.param .u64 .ptr .align 1 _Z15compute_weightsPiS_S_S_S_S_P6__half_param_1,
	.param .u64 .ptr .align 1 _Z15compute_weightsPiS_S_S_S_S_P6__half_param_2,
	.param .u64 .ptr .align 1 _Z15compute_weightsPiS_S_S_S_S_P6__half_param_3,
	.param .u64 .ptr .align 1 _Z15compute_weightsPiS_S_S_S_S_P6__half_param_4,
	.param .u64 .ptr .align 1 _Z15compute_weightsPiS_S_S_S_S_P6__half_param_5,
	.param .u64 .ptr .align 1 _Z15compute_weightsPiS_S_S_S_S_P6__half_param_6
)
{
	.reg .pred 	%p<3>;
	.reg .b16 	%rs<4>;
	.reg .b32 	%r<12>;
	.reg .b64 	%rd<23>;

	ld.param.u64 	%rd8, [_Z15compute_weightsPiS_S_S_S_S_P6__half_param_0];
	ld.param.u64 	%rd2, [_Z15compute_weightsPiS_S_S_S_S_P6__half_param_1];
	ld.param.u64 	%rd3, [_Z15compute_weightsPiS_S_S_S_S_P6__half_param_2];
	ld.param.u64 	%rd4, [_Z15compute_weightsPiS_S_S_S_S_P6__half_param_3];
	ld.param.u64 	%rd5, [_Z15compute_weightsPiS_S_S_S_S_P6__half_param_4];
	ld.param.u64 	%rd6, [_Z15compute_weightsPiS_S_S_S_S_P6__half_param_5];
	ld.param.u64 	%rd7, [_Z15compute_weightsPiS_S_S_S_S_P6__half_param_6];
	cvta.to.global.u64 	%rd9, %rd8;
	mov.u32 	%r2, %ctaid.x;
	mov.u32 	%r3, %ntid.x;
	mov.u32 	%r4, %tid.x;
	mad.lo.s32 	%r1, %r2, %r3, %r4;
	ld.global.u32 	%r5, [%rd9];
	setp.ge.s32 	%p1, %r1, %r5;
	@%p1 bra 	$L__BB0_3;
	cvta.to.global.u64 	%rd10, %rd6;
	cvta.to.global.u64 	%rd11, %rd5;
	cvta.to.global.u64 	%rd12, %rd3;
	cvta.to.global.u64 	%rd13, %rd4;
	cvta.to.global.u64 	%rd14, %rd2;
	ld.global.u32 	%r6, [%rd10];
	mul.wide.s32 	%rd15, %r6, 4;
	add.s64 	%rd16, %rd11, %rd15;
	ld.global.u32 	%r7, [%rd16];
	mul.wide.s32 	%rd17, %r1, 4;
	add.s64 	%rd18, %rd12, %rd17;
	ld.global.u32 	%r8, [%rd18];
	mul.wide.s32 	%rd19, %r8, 4;
	add.s64 	%rd20, %rd13, %rd19;
	ld.global.u32 	%r9, [%rd20];
	add.s64 	%rd1, %rd14, %rd17;
	setp.ne.s32 	%p2, %r9, %r7;
	@%p2 bra 	$L__BB0_3;
	ld.global.u32 	%r11, [%rd1];
	mul.wide.s32 	%rd22, %r11, 2;
	add.s64 	%rd21, %rd7, %rd22;
	mov.b32 	%r10, 1;
	// begin inline asm
	cvt.rn.f16.s32 %rs1, %r10;
	// end inline asm
	// begin inline asm
	{ atom.add.noftz.f16 %rs2,[%rd21],%rs1; }

	// end inline asm
$L__BB0_3:
	ret;

}
	// .globl	_Z12block_ballotPiS_P6__halfS_S_
.visible .entry _Z12block_ballotPiS_P6__halfS_S_(
	.param .u64 .ptr .align 1 _Z12block_ballotPiS_P6__halfS_S__param_0,
	.param .u64 .ptr .align 1 _Z12block_ballotPiS_P6__halfS_S__param_1,
	.param .u64 .ptr .align 1 _Z12block_ballotPiS_P6__halfS_S__param_2,
	.param .u64 .ptr .align 1 _Z12block_ballotPiS_P6__halfS_S__param_3,
	.param .u64 .ptr .align 1 _Z12block_ballotPiS_P6__halfS_S__param_4
)
{
	.reg .pred 	%p<4>;
	.reg .b16 	%rs<3>;
	.reg .b32 	%r<11>;
	.reg .b64 	%rd<22>;

	ld.param.u64 	%rd2, [_Z12block_ballotPiS_P6__halfS_S__param_0];
	ld.param.u64 	%rd3, [_Z12block_ballotPiS_P6__halfS_S__param_1];
	ld.param.u64 	%rd5, [_Z12block_ballotPiS_P6__halfS_S__param_2];
	ld.param.u64 	%rd4, [_Z12block_ballotPiS_P6__halfS_S__param_3];
	ld.param.u64 	%rd6, [_Z12block_ballotPiS_P6__halfS_S__param_4];
	cvta.to.global.u64 	%rd1, %rd5;
	cvta.to.global.u64 	%rd7, %rd6;
	mov.u32 	%r4, %ctaid.x;
	mov.u32 	%r5, %ntid.x;
	mov.u32 	%r6, %tid.x;
	mad.lo.s32 	%r1, %r4, %r5, %r6;
	ld.global.u32 	%r7, [%rd7];
	setp.ge.s32 	%p1, %r1, %r7;
	@%p1 bra 	$L__BB1_4;
	cvta.to.global.u64 	%rd8, %rd2;
	mul.wide.s32 	%rd9, %r1, 2;
	add.s64 	%rd10, %rd1, %rd9;
	ld.global.u16 	%rs1, [%rd10];
	// begin inline asm
	cvt.rzi.s32.f16 %r8, %rs1;
	// end inline asm
	mul.wide.s32 	%rd11, %r1, 4;
	add.s64 	%rd12, %rd8, %rd11;
	ld.global.u32 	%r3, [%rd12];
	setp.eq.s32 	%p2, %r1, %r3;
	@%p2 bra 	$L__BB1_4;
	mul.wide.s32 	%rd13, %r3, 2;
	add.s64 	%rd14, %rd1, %rd13;
	ld.global.u16 	%rs2, [%rd14];
	// begin inline asm
	cvt.rzi.s32.f16 %r9, %rs2;
	// end inline asm
	setp.eq.s32 	%p3, %r8, %r9;
	@%p3 bra 	$L__BB1_4;
	cvta.to.global.u64 	%rd15, %rd3;
	ld.global.u32 	%r10, [%rd15];
	mul.wide.s32 	%rd16, %r10, %r3;
	cvt.s64.s32 	%rd17, %r8;
	add.s64 	%rd18, %rd16, %rd17;
	cvta.to.global.u64 	%rd19, %rd4;
	shl.b64 	%rd20, %rd18, 2;
	add.s64 	%rd21, %rd19, %rd20;
	st.global.u32 	[%rd21], %r1;
$L__BB1_4:
	ret;

}
	// .globl	_Z5splitPiS_S_P6__halfS_S_
.visible .entry _Z5splitPiS_S_P6__halfS_S_(
	.param .u64 .ptr .align 1 _Z5splitPiS_S_P6__halfS_S__param_0,
	.param .u64 .ptr .align 1 _Z5splitPiS_S_P6__halfS_S__param_1,
	.param .u64 .ptr .align 1 _Z5splitPiS_S_P6__halfS_S__param_2,
	.param .u64 .ptr .align 1 _Z5splitPiS_S_P6__halfS_S__param_3,
	.param .u64 .ptr .align 1 _Z5splitPiS_S_P6__halfS_S__param_4,
	.param .u64 .ptr .align 1 _Z5splitPiS_S_P6__halfS_S__param_5
)
{
	.reg .pred 	%p<4>;
	.reg .b16 	%rs<3>;
	.reg .b32 	%r<14>;
	.reg .b64 	%rd<26>;

	ld.param.u64 	%rd2, [_Z5splitPiS_S_P6__halfS_S__param_0];
	ld.param.u64 	%rd3, [_Z5splitPiS_S_P6__halfS_S__param_1];
	ld.param.u64 	%rd4, [_Z5splitPiS_S_P6__halfS_S__param_2];
	ld.param.u64 	%rd6, [_Z5splitPiS_S_P6__halfS_S__param_3];
	ld.param.u64 	%rd5, [_Z5splitPiS_S_P6__halfS_S__param_4];
	ld.param.u64 	%rd7, [_Z5splitPiS_S_P6__halfS_S__param_5];
	cvta.to.global.u64 	%rd1, %rd6;
	cvta.to.global.u64 	%rd8, %rd7;
	mov.u32 	%r6, %ctaid.x;
	mov.u32 	%r7, %ntid.x;
	mov.u32 	%r8, %tid.x;
	mad.lo.s32 	%r13, %r6, %r7, %r8;
	ld.global.u32 	%r9, [%rd8];
	setp.ge.s32 	%p1, %r13, %r9;
	@%p1 bra 	$L__BB2_5;
	cvta.to.global.u64 	%rd9, %rd3;
	mul.wide.s32 	%rd10, %r13, 4;
	add.s64 	%rd11, %rd9, %rd10;
	ld.global.u32 	%r2, [%rd11];
	mul.wide.s32 	%rd12, %r13, 2;
	add.s64 	%rd13, %rd1, %rd12;
	ld.global.u16 	%rs1, [%rd13];
	// begin inline asm
	cvt.rzi.s32.f16 %r10, %rs1;
	// end inline asm
	setp.eq.s32 	%p2, %r13, %r2;
	@%p2 bra 	$L__BB2_4;
	mul.wide.s32 	%rd14, %r2, 2;
	add.s64 	%rd15, %rd1, %rd14;
	ld.global.u16 	%rs2, [%rd15];
	// begin inline asm
	cvt.rzi.s32.f16 %r11, %rs2;
	// end inline asm
	setp.eq.s32 	%p3, %r10, %r11;
	mov.u32 	%r13, %r2;
	@%p3 bra 	$L__BB2_4;
	cvta.to.global.u64 	%rd16, %rd4;
	ld.global.u32 	%r12, [%rd16];
	mul.wide.s32 	%rd17, %r12, %r2;
	cvt.s64.s32 	%rd18, %r10;
	add.s64 	%rd19, %rd17, %rd18;
	cvta.to.global.u64 	%rd20, %rd5;
	shl.b64 	%rd21, %rd19, 2;
	add.s64 	%rd22, %rd20, %rd21;
	ld.global.u32 	%r13, [%rd22];
$L__BB2_4:
	cvta.to.global.u64 	%rd23, %rd2;
	add.s64 	%rd25, %rd23, %rd10;
	st.global.u32 	[%rd25], %r13;
$L__BB2_5:
	ret;

}
	// .globl	_Z13add_splittersPiP6__halfS_S_S_S_
.visible .entry _Z13add_splittersPiP6__halfS_S_S_S_(
	.param .u64 .ptr .align 1 _Z13add_splittersPiP6__halfS_S_S_S__param_0,
	.param .u64 .ptr .align 1 _Z13add_splittersPiP6__halfS_S_S_S__param_1,
	.param .u64 .ptr .align 1 _Z13add_splittersPiP6__halfS_S_S_S__param_2,
	.param .u64 .ptr .align 1 _Z13add_splittersPiP6__halfS_S_S_S__param_3,
	.param .u64 .ptr .align 1 _Z13add_splittersPiP6__halfS_S_S_S__param_4,
	.param .u64 .ptr .align 1 _Z13add_splittersPiP6__halfS_S_S_S__param_5
)
{
	.reg .pred 	%p<5>;
	.reg .b16 	%rs<2>;
	.reg .b32 	%r<12>;
	.reg .b64 	%rd<20>;

	ld.param.u64 	%rd1, [_Z13add_splittersPiP6__halfS_S_S_S__param_0];
	ld.param.u64 	%rd2, [_Z13add_splittersPiP6__halfS_S_S_S__param_1];
	ld.param.u64 	%rd3, [_Z13add_splittersPiP6__halfS_S_S_S__param_2];
	ld.param.u64 	%rd4, [_Z13add_splittersPiP6__halfS_S_S_S__param_3];
	ld.param.u64 	%rd5, [_Z13add_splittersPiP6__halfS_S_S_S__param_4];
	ld.param.u64 	%rd6, [_Z13add_splittersPiP6__halfS_S_S_S__param_5];
	cvta.to.global.u64 	%rd7, %rd6;
	mov.u32 	%r2, %ctaid.x;
	mov.u32 	%r3, %ntid.x;
	mov.u32 	%r4, %tid.x;
	mad.lo.s32 	%r1, %r2, %r3, %r4;
	ld.global.u32 	%r5, [%rd7];
	setp.ge.s32 	%p1, %r1, %r5;
	@%p1 bra 	$L__BB3_3;
	cvta.to.global.u64 	%rd8, %rd2;
	cvta.to.global.u64 	%rd9, %rd1;
	cvta.to.global.u64 	%rd10, %rd3;
	mul.wide.s32 	%rd11, %r1, 2;
	add.s64 	%rd12, %rd8, %rd11;
	mov.b32 	%r6, 0;
	// begin inline asm
	cvt.rn.f16.s32 %rs1, %r6;
	// end inline asm
	st.global.u16 	[%rd12], %rs1;
	mul.wide.s32 	%rd13, %r1, 4;
	add.s64 	%rd14, %rd9, %rd13;
	ld.global.u32 	%r7, [%rd14];
	add.s64 	%rd15, %rd10, %rd13;
	ld.global.u32 	%r9, [%rd15];
	setp.ne.s32 	%p2, %r1, %r7;
	setp.eq.s32 	%p3, %r7, %r9;
	or.pred  	%p4, %p2, %p3;
	@%p4 bra 	$L__BB3_3;
	cvta.to.global.u64 	%rd16, %rd5;
	atom.global.add.u32 	%r11, [%rd16], 1;
	cvta.to.global.u64 	%rd17, %rd4;
	mul.wide.s32 	%rd18, %r11, 4;
	add.s64 	%rd19, %rd17, %rd18;
	st.global.u32 	[%rd19], %r1;
$L__BB3_3:
	ret;

}


// ===== COMPILED SASS (sm_100) =====

	.target	sm_100

	.elftype	@"ET_EXEC"


//--------------------- .note.nv.tkinfo           --------------------------
	.section	.note.nv.tkinfo,"",@"SHT_NOTE"
	.sectionflags	@"SHF_NOTE_NV_TKINFO"
	.tkinfo
        /*0018*/ 	.word	0x00000002
        /*0030*/ 	.string	""
        /*0030*/ 	.string	"ptxas"
        /*0030*/ 	.string	"Cuda compilation tools, release 13.0, V13.0.88"
        /*0030*/ 	.string	"Build cuda_13.0.r13.0/compiler.36424714_0"
        /*0030*/ 	.string	"-arch sm_100 -m 64 "



//--------------------- .note.nv.cuinfo           --------------------------
	.section	.note.nv.cuinfo,"",@"SHT_NOTE"
	.sectionflags	@"SHF_NOTE_NV_CUINFO"
        /*0018*/ 	.short	0x0002
        /*001a*/ 	.short	0x0064
        /*001c*/ 	.short	0x0082
	.zero		2


//--------------------- .nv.info                  --------------------------
	.section	.nv.info,"",@"SHT_CUDA_INFO"
	.align	4


	//----- nvinfo : EIATTR_REGCOUNT
	.align		4
        /*0000*/ 	.byte	0x04, 0x2f
        /*0002*/ 	.short	(.L_1 - .L_0)
	.align		4
.L_0:
        /*0004*/ 	.word	index@(_Z15compute_weightsPiS_S_S_S_S_P6__half)
        /*0008*/ 	.word	0x00000010


	//----- nvinfo : EIATTR_FRAME_SIZE
	.align		4
.L_1:
        /*000c*/ 	.byte	0x04, 0x11
        /*000e*/ 	.short	(.L_3 - .L_2)
	.align		4
.L_2:
        /*0010*/ 	.word	index@(_Z15compute_weightsPiS_S_S_S_S_P6__half)
        /*0014*/ 	.word	0x00000000


	//----- nvinfo : EIATTR_REGCOUNT
	.align		4
.L_3:
        /*0018*/ 	.byte	0x04, 0x2f
        /*001a*/ 	.short	(.L_5 - .L_4)
	.align		4
.L_4:
        /*001c*/ 	.word	index@(_Z12block_ballotPiS_P6__halfS_S_)
        /*0020*/ 	.word	0x00000010


	//----- nvinfo : EIATTR_FRAME_SIZE
	.align		4
.L_5:
        /*0024*/ 	.byte	0x04, 0x11
        /*0026*/ 	.short	(.L_7 - .L_6)
	.align		4
.L_6:
        /*0028*/ 	.word	index@(_Z12block_ballotPiS_P6__halfS_S_)
        /*002c*/ 	.word	0x00000000


	//----- nvinfo : EIATTR_REGCOUNT
	.align		4
.L_7:
        /*0030*/ 	.byte	0x04, 0x2f
        /*0032*/ 	.short	(.L_9 - .L_8)
	.align		4
.L_8:
        /*0034*/ 	.word	index@(_Z5splitPiS_S_P6__halfS_S_)
        /*0038*/ 	.word	0x00000010


	//----- nvinfo : EIATTR_FRAME_SIZE
	.align		4
.L_9:
        /*003c*/ 	.byte	0x04, 0x11
        /*003e*/ 	.short	(.L_11 - .L_10)
	.align		4
.L_10:
        /*0040*/ 	.word	index@(_Z5splitPiS_S_P6__halfS_S_)
        /*0044*/ 	.word	0x00000000


	//----- nvinfo : EIATTR_REGCOUNT
	.align		4
.L_11:
        /*0048*/ 	.byte	0x04, 0x2f
        /*004a*/ 	.short	(.L_13 - .L_12)
	.align		4
.L_12:
        /*004c*/ 	.word	index@(_Z13add_splittersPiP6__halfS_S_S_S_)
        /*0050*/ 	.word	0x0000000c


	//----- nvinfo : EIATTR_FRAME_SIZE
	.align		4
.L_13:
        /*0054*/ 	.byte	0x04, 0x11
        /*0056*/ 	.short	(.L_15 - .L_14)
	.align		4
.L_14:
        /*0058*/ 	.word	index@(_Z13add_splittersPiP6__halfS_S_S_S_)
        /*005c*/ 	.word	0x00000000


	//----- nvinfo : EIATTR_MIN_STACK_SIZE
	.align		4
.L_15:
        /*0060*/ 	.byte	0x04, 0x12
        /*0062*/ 	.short	(.L_17 - .L_16)
	.align		4
.L_16:
        /*0064*/ 	.word	index@(_Z13add_splittersPiP6__halfS_S_S_S_)
        /*0068*/ 	.word	0x00000000


	//----- nvinfo : EIATTR_MIN_STACK_SIZE
	.align		4
.L_17:
        /*006c*/ 	.byte	0x04, 0x12
        /*006e*/ 	.short	(.L_19 - .L_18)
	.align		4
.L_18:
        /*0070*/ 	.word	index@(_Z5splitPiS_S_P6__halfS_S_)
        /*0074*/ 	.word	0x00000000


	//----- nvinfo : EIATTR_MIN_STACK_SIZE
	.align		4
.L_19:
        /*0078*/ 	.byte	0x04, 0x12
        /*007a*/ 	.short	(.L_21 - .L_20)
	.align		4
.L_20:
        /*007c*/ 	.word	index@(_Z12block_ballotPiS_P6__halfS_S_)
        /*0080*/ 	.word	0x00000000


	//----- nvinfo : EIATTR_MIN_STACK_SIZE
	.align		4
.L_21:
        /*0084*/ 	.byte	0x04, 0x12
        /*0086*/ 	.short	(.L_23 - .L_22)
	.align		4
.L_22:
        /*0088*/ 	.word	index@(_Z15compute_weightsPiS_S_S_S_S_P6__half)
        /*008c*/ 	.word	0x00000000
.L_23:


//--------------------- .nv.compat                --------------------------
	.section	.nv.compat,"",@"SHT_CUDA_COMPAT_INFO"
	.align	4
        /*0000*/ 	.byte	0x02, 0x09, 0x00, 0x00, 0x02, 0x02, 0x01, 0x00, 0x02, 0x05, 0x05, 0x00, 0x03, 0x07, 0x01, 0x01
        /*0010*/ 	.byte	0x02, 0x03, 0x00, 0x00, 0x02, 0x06, 0x01, 0x00, 0x04, 0x0b, 0x08, 0x00, 0x09, 0x00, 0x00, 0x00
        /*0020*/ 	.byte	0x00, 0x00, 0x00, 0x00


//--------------------- .nv.info._Z13add_splittersPiP6__halfS_S_S_S_ --------------------------
	.section	.nv.info._Z13add_splittersPiP6__halfS_S_S_S_,"",@"SHT_CUDA_INFO"
	.sectionflags	@""
	.align	4


	//----- nvinfo : EIATTR_CUDA_API_VERSION
	.align		4
        /*0000*/ 	.byte	0x04, 0x37
        /*0002*/ 	.short	(.L_25 - .L_24)
.L_24:
        /*0004*/ 	.word	0x00000082


	//----- nvinfo : EIATTR_KPARAM_INFO
	.align		4
.L_25:
        /*0008*/ 	.byte	0x04, 0x17
        /*000a*/ 	.short	(.L_27 - .L_26)
.L_26:
        /*000c*/ 	.word	0x00000000
        /*0010*/ 	.short	0x0005
        /*0012*/ 	.short	0x0028
        /*0014*/ 	.byte	0x00, 0xf5, 0x21, 0x00


	//----- nvinfo : EIATTR_KPARAM_INFO
	.align		4
.L_27:
        /*0018*/ 	.byte	0x04, 0x17
        /*001a*/ 	.short	(.L_29 - .L_28)
.L_28:
        /*001c*/ 	.word	0x00000000
        /*0020*/ 	.short	0x0004
        /*0022*/ 	.short	0x0020
        /*0024*/ 	.byte	0x00, 0xf5, 0x21, 0x00


	//----- nvinfo : EIATTR_KPARAM_INFO
	.align		4
.L_29:
        /*0028*/ 	.byte	0x04, 0x17
        /*002a*/ 	.short	(.L_31 - .L_30)
.L_30:
        /*002c*/ 	.word	0x00000000
        /*0030*/ 	.short	0x0003
        /*0032*/ 	.short	0x0018
        /*0034*/ 	.byte	0x00, 0xf5, 0x21, 0x00


	//----- nvinfo : EIATTR_KPARAM_INFO
	.align		4
.L_31:
        /*0038*/ 	.byte	0x04, 0x17
        /*003a*/ 	.short	(.L_33 - .L_32)
.L_32:
        /*003c*/ 	.word	0x00000000
        /*0040*/ 	.short	0x0002
        /*0042*/ 	.short	0x0010
        /*0044*/ 	.byte	0x00, 0xf5, 0x21, 0x00


	//----- nvinfo : EIATTR_KPARAM_INFO
	.align		4
.L_33:
        /*0048*/ 	.byte	0x04, 0x17
        /*004a*/ 	.short	(.L_35 - .L_34)
.L_34:
        /*004c*/ 	.word	0x00000000
        /*0050*/ 	.short	0x0001
        /*0052*/ 	.short	0x0008
        /*0054*/ 	.byte	0x00, 0xf5, 0x21, 0x00


	//----- nvinfo : EIATTR_KPARAM_INFO
	.align		4
.L_35:
        /*0058*/ 	.byte	0x04, 0x17
        /*005a*/ 	.short	(.L_37 - .L_36)
.L_36:
        /*005c*/ 	.word	0x00000000
        /*0060*/ 	.short	0x0000
        /*0062*/ 	.short	0x0000
        /*0064*/ 	.byte	0x00, 0xf5, 0x21, 0x00


	//----- nvinfo : EIATTR_SPARSE_MMA_MASK
	.align		4
.L_37:
        /*0068*/ 	.byte	0x03, 0x50
        /*006a*/ 	.short	0x0000


	//----- nvinfo : EIATTR_MAXREG_COUNT
	.align		4
        /*006c*/ 	.byte	0x03, 0x1b
        /*006e*/ 	.short	0x00ff


	//----- nvinfo : EIATTR_MERCURY_ISA_VERSION
	.align		4
        /*0070*/ 	.byte	0x03, 0x5f
        /*0072*/ 	.short	0x0101


	//----- nvinfo : EIATTR_INT_WARP_WIDE_INSTR_OFFSETS
	.align		4
        /*0074*/ 	.byte	0x04, 0x31
        /*0076*/ 	.short	(.L_39 - .L_38)


	//   ....[0]....
.L_38:
        /*0078*/ 	.word	0x00000170


	//   ....[1]....
        /*007c*/ 	.word	0x00000210


	//----- nvinfo : EIATTR_VRC_CTA_INIT_COUNT
	.align		4
.L_39:
        /*0080*/ 	.byte	0x02, 0x4a
	.zero		1
	.zero		1


	//----- nvinfo : EIATTR_EXIT_INSTR_OFFSETS
	.align		4
        /*0084*/ 	.byte	0x04, 0x1c
        /*0086*/ 	.short	(.L_41 - .L_40)


	//   ....[0]....
.L_40:
        /*0088*/ 	.word	0x00000090


	//   ....[1]....
        /*008c*/ 	.word	0x00000150


	//   ....[2]....
        /*0090*/ 	.word	0x00000250


	//----- nvinfo : EIATTR_CBANK_PARAM_SIZE
	.align		4
.L_41:
        /*0094*/ 	.byte	0x03, 0x19
        /*0096*/ 	.short	0x0030


	//----- nvinfo : EIATTR_PARAM_CBANK
	.align		4
        /*0098*/ 	.byte	0x04, 0x0a
        /*009a*/ 	.short	(.L_43 - .L_42)
	.align		4
.L_42:
        /*009c*/ 	.word	index@(.nv.constant0._Z13add_splittersPiP6__halfS_S_S_S_)
        /*00a0*/ 	.short	0x0380
        /*00a2*/ 	.short	0x0030


	//----- nvinfo : EIATTR_SW_WAR
	.align		4
.L_43:
        /*00a4*/ 	.byte	0x04, 0x36
        /*00a6*/ 	.short	(.L_45 - .L_44)
.L_44:
        /*00a8*/ 	.word	0x00000008
.L_45:


//--------------------- .nv.info._Z5splitPiS_S_P6__halfS_S_ --------------------------
	.section	.nv.info._Z5splitPiS_S_P6__halfS_S_,"",@"SHT_CUDA_INFO"
	.sectionflags	@""
	.align	4


	//----- nvinfo : EIATTR_CUDA_API_VERSION
	.align		4
        /*0000*/ 	.byte	0x04, 0x37
        /*0002*/ 	.short	(.L_47 - .L_46)
.L_46:
        /*0004*/ 	.word	0x00000082


	//----- nvinfo : EIATTR_KPARAM_INFO
	.align		4
.L_47:
        /*0008*/ 	.byte	0x04, 0x17
        /*000a*/ 	.short	(.L_49 - .L_48)
.L_48:
        /*000c*/ 	.word	0x00000000
        /*0010*/ 	.short	0x0005
        /*0012*/ 	.short	0x0028
        /*0014*/ 	.byte	0x00, 0xf5, 0x21, 0x00


	//----- nvinfo : EIATTR_KPARAM_INFO
	.align		4
.L_49:
        /*0018*/ 	.byte	0x04, 0x17
        /*001a*/ 	.short	(.L_51 - .L_50)
.L_50:
        /*001c*/ 	.word	0x00000000
        /*0020*/ 	.short	0x0004
        /*0022*/ 	.short	0x0020
        /*0024*/ 	.byte	0x00, 0xf5, 0x21, 0x00


	//----- nvinfo : EIATTR_KPARAM_INFO
	.align		4
.L_51:
        /*0028*/ 	.byte	0x04, 0x17
        /*002a*/ 	.short	(.L_53 - .L_52)
.L_52:
        /*002c*/ 	.word	0x00000000
        /*0030*/ 	.short	0x0003
        /*0032*/ 	.short	0x0018
        /*0034*/ 	.byte	0x00, 0xf5, 0x21, 0x00


	//----- nvinfo : EIATTR_KPARAM_INFO
	.align		4
.L_53:
        /*0038*/ 	.byte	0x04, 0x17
        /*003a*/ 	.short	(.L_55 - .L_54)
.L_54:
        /*003c*/ 	.word	0x00000000
        /*0040*/ 	.short	0x0002
        /*0042*/ 	.short	0x0010
        /*0044*/ 	.byte	0x00, 0xf5, 0x21, 0x00


	//----- nvinfo : EIATTR_KPARAM_INFO
	.align		4
.L_55:
        /*0048*/ 	.byte	0x04, 0x17
        /*004a*/ 	.short	(.L_57 - .L_56)
.L_56:
        /*004c*/ 	.word	0x00000000
        /*0050*/ 	.short	0x0001
        /*0052*/ 	.short	0x0008
        /*0054*/ 	.byte	0x00, 0xf5, 0x21, 0x00


	//----- nvinfo : EIATTR_KPARAM_INFO
	.align		4
.L_57:
        /*0058*/ 	.byte	0x04, 0x17
        /*005a*/ 	.short	(.L_59 - .L_58)
.L_58:
        /*005c*/ 	.word	0x00000000
        /*0060*/ 	.short	0x0000
        /*0062*/ 	.short	0x0000
        /*0064*/ 	.byte	0x00, 0xf5, 0x21, 0x00


	//----- nvinfo : EIATTR_SPARSE_MMA_MASK
	.align		4
.L_59:
        /*0068*/ 	.byte	0x03, 0x50
        /*006a*/ 	.short	0x0000


	//----- nvinfo : EIATTR_MAXREG_COUNT
	.align		4
        /*006c*/ 	.byte	0x03, 0x1b
        /*006e*/ 	.short	0x00ff


	//----- nvinfo : EIATTR_MERCURY_ISA_VERSION
	.align		4
        /*0070*/ 	.byte	0x03, 0x5f
        /*0072*/ 	.short	0x0101


	//----- nvinfo : EIATTR_VRC_CTA_INIT_COUNT
	.align		4
        /*0074*/ 	.byte	0x02, 0x4a
	.zero		1
	.zero		1


	//----- nvinfo : EIATTR_EXIT_INSTR_OFFSETS
	.align		4
        /*0078*/ 	.byte	0x04, 0x1c
        /*007a*/ 	.short	(.L_61 - .L_60)


	//   ....[0]....
.L_60:
        /*007c*/ 	.word	0x00000090


	//   ....[1]....
        /*0080*/ 	.word	0x00000260


	//----- nvinfo : EIATTR_CRS_STACK_SIZE
	.align		4
.L_61:
        /*0084*/ 	.byte	0x04, 0x1e
        /*0086*/ 	.short	(.L_63 - .L_62)
.L_62:
        /*0088*/ 	.word	0x00000000


	//----- nvinfo : EIATTR_CBANK_PARAM_SIZE
	.align		4
.L_63:
        /*008c*/ 	.byte	0x03, 0x19
        /*008e*/ 	.short	0x0030


	//----- nvinfo : EIATTR_PARAM_CBANK
	.align		4
        /*0090*/ 	.byte	0x04, 0x0a
        /*0092*/ 	.short	(.L_65 - .L_64)
	.align		4
.L_64:
        /*0094*/ 	.word	index@(.nv.constant0._Z5splitPiS_S_P6__halfS_S_)
        /*0098*/ 	.short	0x0380
        /*009a*/ 	.short	0x0030


	//----- nvinfo : EIATTR_SW_WAR
	.align		4
.L_65:
        /*009c*/ 	.byte	0x04, 0x36
        /*009e*/ 	.short	(.L_67 - .L_66)
.L_66:
        /*00a0*/ 	.word	0x00000008
.L_67:


//--------------------- .nv.info._Z12block_ballotPiS_P6__halfS_S_ --------------------------
	.section	.nv.info._Z12block_ballotPiS_P6__halfS_S_,"",@"SHT_CUDA_INFO"
	.sectionflags	@""
	.align	4


	//----- nvinfo : EIATTR_CUDA_API_VERSION
	.align		4
        /*0000*/ 	.byte	0x04, 0x37
        /*0002*/ 	.short	(.L_69 - .L_68)
.L_68:
        /*0004*/ 	.word	0x00000082


	//----- nvinfo : EIATTR_KPARAM_INFO
	.align		4
.L_69:
        /*0008*/ 	.byte	0x04, 0x17
        /*000a*/ 	.short	(.L_71 - .L_70)
.L_70:
        /*000c*/ 	.word	0x00000000
        /*0010*/ 	.short	0x0004
        /*0012*/ 	.short	0x0020
        /*0014*/ 	.byte	0x00, 0xf5, 0x21, 0x00


	//----- nvinfo : EIATTR_KPARAM_INFO
	.align		4
.L_71:
        /*0018*/ 	.byte	0x04, 0x17
        /*001a*/ 	.short	(.L_73 - .L_72)
.L_72:
        /*001c*/ 	.word	0x00000000
        /*0020*/ 	.short	0x0003
        /*0022*/ 	.short	0x0018
        /*0024*/ 	.byte	0x00, 0xf5, 0x21, 0x00


	//----- nvinfo : EIATTR_KPARAM_INFO
	.align		4
.L_73:
        /*0028*/ 	.byte	0x04, 0x17
        /*002a*/ 	.short	(.L_75 - .L_74)
.L_74:
        /*002c*/ 	.word	0x00000000
        /*0030*/ 	.short	0x0002
        /*0032*/ 	.short	0x0010
        /*0034*/ 	.byte	0x00, 0xf5, 0x21, 0x00


	//----- nvinfo : EIATTR_KPARAM_INFO
	.align		4
.L_75:
        /*0038*/ 	.byte	0x04, 0x17
        /*003a*/ 	.short	(.L_77 - .L_76)
.L_76:
        /*003c*/ 	.word	0x00000000
        /*0040*/ 	.short	0x0001
        /*0042*/ 	.short	0x0008
        /*0044*/ 	.byte	0x00, 0xf5, 0x21, 0x00


	//----- nvinfo : EIATTR_KPARAM_INFO
	.align		4
.L_77:
        /*0048*/ 	.byte	0x04, 0x17
        /*004a*/ 	.short	(.L_79 - .L_78)
.L_78:
        /*004c*/ 	.word	0x00000000
        /*0050*/ 	.short	0x0000
        /*0052*/ 	.short	0x0000
        /*0054*/ 	.byte	0x00, 0xf5, 0x21, 0x00


	//----- nvinfo : EIATTR_SPARSE_MMA_MASK
	.align		4
.L_79:
        /*0058*/ 	.byte	0x03, 0x50
        /*005a*/ 	.short	0x0000


	//----- nvinfo : EIATTR_MAXREG_COUNT
	.align		4
        /*005c*/ 	.byte	0x03, 0x1b
        /*005e*/ 	.short	0x00ff


	//----- nvinfo : EIATTR_MERCURY_ISA_VERSION
	.align		4
        /*0060*/ 	.byte	0x03, 0x5f
        /*0062*/ 	.short	0x0101


	//----- nvinfo : EIATTR_VRC_CTA_INIT_COUNT
	.align		4
        /*0064*/ 	.byte	0x02, 0x4a
	.zero		1
	.zero		1


	//----- nvinfo : EIATTR_EXIT_INSTR_OFFSETS
	.align		4
        /*0068*/ 	.byte	0x04, 0x1c
        /*006a*/ 	.short	(.L_81 - .L_80)


	//   ....[0]....
.L_80:
        /*006c*/ 	.word	0x00000090


	//   ....[1]....
        /*0070*/ 	.word	0x000000e0


	//   ....[2]....
        /*0074*/ 	.word	0x00000170


	//   ....[3]....
        /*0078*/ 	.word	0x00000200


	//----- nvinfo : EIATTR_CBANK_PARAM_SIZE
	.align		4
.L_81:
        /*007c*/ 	.byte	0x03, 0x19
        /*007e*/ 	.short	0x0028


	//----- nvinfo : EIATTR_PARAM_CBANK
	.align		4
        /*0080*/ 	.byte	0x04, 0x0a
        /*0082*/ 	.short	(.L_83 - .L_82)
	.align		4
.L_82:
        /*0084*/ 	.word	index@(.nv.constant0._Z12block_ballotPiS_P6__halfS_S_)
        /*0088*/ 	.short	0x0380
        /*008a*/ 	.short	0x0028


	//----- nvinfo : EIATTR_SW_WAR
	.align		4
.L_83:
        /*008c*/ 	.byte	0x04, 0x36
        /*008e*/ 	.short	(.L_85 - .L_84)
.L_84:
        /*0090*/ 	.word	0x00000008
.L_85:


//--------------------- .nv.info._Z15compute_weightsPiS_S_S_S_S_P6__half --------------------------
	.section	.nv.info._Z15compute_weightsPiS_S_S_S_S_P6__half,"",@"SHT_CUDA_INFO"
	.sectionflags	@""
	.align	4


	//----- nvinfo : EIATTR_CUDA_API_VERSION
	.align		4
        /*0000*/ 	.byte	0x04, 0x37
        /*0002*/ 	.short	(.L_87 - .L_86)
.L_86:
        /*0004*/ 	.word	0x00000082


	//----- nvinfo : EIATTR_KPARAM_INFO
	.align		4
.L_87:
        /*0008*/ 	.byte	0x04, 0x17
        /*000a*/ 	.short	(.L_89 - .L_88)
.L_88:
        /*000c*/ 	.word	0x00000000
        /*0010*/ 	.short	0x0006
        /*0012*/ 	.short	0x0030
        /*0014*/ 	.byte	0x00, 0xf5, 0x21, 0x00


	//----- nvinfo : EIATTR_KPARAM_INFO
	.align		4
.L_89:
        /*0018*/ 	.byte	0x04, 0x17
        /*001a*/ 	.short	(.L_91 - .L_90)
.L_90:
        /*001c*/ 	.word	0x00000000
        /*0020*/ 	.short	0x0005
        /*0022*/ 	.short	0x0028
        /*0024*/ 	.byte	0x00, 0xf5, 0x21, 0x00


	//----- nvinfo : EIATTR_KPARAM_INFO
	.align		4
.L_91:
        /*0028*/ 	.byte	0x04, 0x17
        /*002a*/ 	.short	(.L_93 - .L_92)
.L_92:
        /*002c*/ 	.word	0x00000000
        /*0030*/ 	.short	0x0004
        /*0032*/ 	.short	0x0020
        /*0034*/ 	.byte	0x00, 0xf5, 0x21, 0x00


	//----- nvinfo : EIATTR_KPARAM_INFO
	.align		4
.L_93:
        /*0038*/ 	.byte	0x04, 0x17
        /*003a*/ 	.short	(.L_95 - .L_94)
.L_94:
        /*003c*/ 	.word	0x00000000
        /*0040*/ 	.short	0x0003
        /*0042*/ 	.short	0x0018
        /*0044*/ 	.byte	0x00, 0xf5, 0x21, 0x00


	//----- nvinfo : EIATTR_KPARAM_INFO
	.align		4
.L_95:
        /*0048*/ 	.byte	0x04, 0x17
        /*004a*/ 	.short	(.L_97 - .L_96)
.L_96:
        /*004c*/ 	.word	0x00000000
        /*0050*/ 	.short	0x0002
        /*0052*/ 	.short	0x0010
        /*0054*/ 	.byte	0x00, 0xf5, 0x21, 0x00


	//----- nvinfo : EIATTR_KPARAM_INFO
	.align		4
.L_97:
        /*0058*/ 	.byte	0x04, 0x17
        /*005a*/ 	.short	(.L_99 - .L_98)
.L_98:
        /*005c*/ 	.word	0x00000000
        /*0060*/ 	.short	0x0001
        /*0062*/ 	.short	0x0008
        /*0064*/ 	.byte	0x00, 0xf5, 0x21, 0x00


	//----- nvinfo : EIATTR_KPARAM_INFO
	.align		4
.L_99:
        /*0068*/ 	.byte	0x04, 0x17
        /*006a*/ 	.short	(.L_101 - .L_100)
.L_100:
        /*006c*/ 	.word	0x00000000
        /*0070*/ 	.short	0x0000
        /*0072*/ 	.short	0x0000
        /*0074*/ 	.byte	0x00, 0xf5, 0x21, 0x00


	//----- nvinfo : EIATTR_SPARSE_MMA_MASK
	.align		4
.L_101:
        /*0078*/ 	.byte	0x03, 0x50
        /*007a*/ 	.short	0x0000


	//----- nvinfo : EIATTR_MAXREG_COUNT
	.align		4
        /*007c*/ 	.byte	0x03, 0x1b
        /*007e*/ 	.short	0x00ff


	//----- nvinfo : EIATTR_MERCURY_ISA_VERSION
	.align		4
        /*0080*/ 	.byte	0x03, 0x5f
        /*0082*/ 	.short	0x0101


	//----- nvinfo : EIATTR_VRC_CTA_INIT_COUNT
	.align		4
        /*0084*/ 	.byte	0x02, 0x4a
	.zero		1
	.zero		1


	//----- nvinfo : EIATTR_ATOM16_EMUL_INSTR_REG_MAP
	.align		4
        /*0088*/ 	.byte	0x04, 0x2e
        /*008a*/ 	.short	(.L_103 - .L_102)


	//   ....[0]....
.L_102:
        /*008c*/ 	.word	0x00000200
        /*0090*/ 	.short	0x0002
        /*0092*/ 	.short	0x0000


	//   ....[1]....
        /*0094*/ 	.word	0x00000260
        /*0098*/ 	.short	0x0002
        /*009a*/ 	.short	0x0000


	//----- nvinfo : EIATTR_EXIT_INSTR_OFFSETS
	.align		4
.L_103:
        /*009c*/ 	.byte	0x04, 0x1c
        /*009e*/ 	.short	(.L_105 - .L_104)


	//   ....[0]....
.L_104:
        /*00a0*/ 	.word	0x00000090


	//   ....[1]....
        /*00a4*/ 	.word	0x00000180


	//   ....[2]....
        /*00a8*/ 	.word	0x000002a0


	//----- nvinfo : EIATTR_CRS_STACK_SIZE
	.align		4
.L_105:
        /*00ac*/ 	.byte	0x04, 0x1e
        /*00ae*/ 	.short	(.L_107 - .L_106)
.L_106:
        /*00b0*/ 	.word	0x00000000


	//----- nvinfo : EIATTR_CBANK_PARAM_SIZE
	.align		4
.L_107:
        /*00b4*/ 	.byte	0x03, 0x19
        /*00b6*/ 	.short	0x0038


	//----- nvinfo : EIATTR_PARAM_CBANK
	.align		4
        /*00b8*/ 	.byte	0x04, 0x0a
        /*00ba*/ 	.short	(.L_109 - .L_108)
	.align		4
.L_108:
        /*00bc*/ 	.word	index@(.nv.constant0._Z15compute_weightsPiS_S_S_S_S_P6__half)
        /*00c0*/ 	.short	0x0380
        /*00c2*/ 	.short	0x0038


	//----- nvinfo : EIATTR_SW_WAR
	.align		4
.L_109:
        /*00c4*/ 	.byte	0x04, 0x36
        /*00c6*/ 	.short	(.L_111 - .L_110)
.L_110:
        /*00c8*/ 	.word	0x00000008
.L_111:


//--------------------- .nv.callgraph             --------------------------
	.section	.nv.callgraph,"",@"SHT_CUDA_CALLGRAPH"
	.align	4
	.sectionentsize	8
	.align		4
        /*0000*/ 	.word	0x00000000
	.align		4
        /*0004*/ 	.word	0xffffffff
	.align		4
        /*0008*/ 	.word	0x00000000
	.align		4
        /*000c*/ 	.word	0xfffffffe
	.align		4
        /*0010*/ 	.word	0x00000000
	.align		4
        /*0014*/ 	.word	0xfffffffd
	.align		4
        /*0018*/ 	.word	0x00000000
	.align		4
        /*001c*/ 	.word	0xfffffffc


//--------------------- .text._Z13add_splittersPiP6__halfS_S_S_S_ --------------------------
	.section	.text._Z13add_splittersPiP6__halfS_S_S_S_,"ax",@progbits
	.align	128
        .global         _Z13add_splittersPiP6__halfS_S_S_S_
        .type           _Z13add_splittersPiP6__halfS_S_S_S_,@function
        .size           _Z13add_splittersPiP6__halfS_S_S_S_,(.L_x_7 - _Z13add_splittersPiP6__halfS_S_S_S_)
        .other          _Z13add_splittersPiP6__halfS_S_S_S_,@"STO_CUDA_ENTRY STV_DEFAULT"
_Z13add_splittersPiP6__halfS_S_S_S_:
.text._Z13add_splittersPiP6__halfS_S_S_S_:
[----:B------:R-:W-:Y:S08]  /*0000*/  LDC R1, c[0x0][0x37c] ;  /* 0x0000df00ff017b82 */ /* 0x000ff00000000800 */
[----:B------:R-:W0:Y:S01]  /*0010*/  LDC.64 R2, c[0x0][0x3a8] ;  /* 0x0000ea00ff027b82 */ /* 0x000e220000000a00 */
[----:B------:R-:W0:Y:S02]  /*0020*/  LDCU.64 UR4, c[0x0][0x358] ;  /* 0x00006b00ff0477ac */ /* 0x000e240008000a00 */
[----:B0-----:R-:W2:Y:S05]  /*0030*/  LDG.E R3, desc[UR4][R2.64] ;  /* 0x0000000402037981 */ /* 0x001eaa000c1e1900 */
[----:B------:R-:W0:Y:S01]  /*0040*/  S2UR UR6, SR_CTAID.X ;  /* 0x00000000000679c3 */ /* 0x000e220000002500 */
[----:B------:R-:W0:Y:S07]  /*0050*/  S2R R5, SR_TID.X ;  /* 0x0000000000057919 */ /* 0x000e2e0000002100 */
[----:B------:R-:W0:Y:S02]  /*0060*/  LDC R0, c[0x0][0x360] ;  /* 0x0000d800ff007b82 */ /* 0x000e240000000800 */
[----:B0-----:R-:W-:-:S05]  /*0070*/  IMAD R0, R0, UR6, R5 ;  /* 0x0000000600007c24 */ /* 0x001fca000f8e0205 */
[----:B--2---:R-:W-:-:S13]  /*0080*/  ISETP.GE.AND P0, PT, R0, R3, PT ;  /* 0x000000030000720c */ /* 0x004fda0003f06270 */
[----:B------:R-:W-:Y:S05]  /*0090*/  @P0 EXIT ;  /* 0x000000000000094d */ /* 0x000fea0003800000 */
[----:B------:R-:W0:Y:S08]  /*00a0*/  LDC.64 R2, c[0x0][0x388] ;  /* 0x0000e200ff027b82 */ /* 0x000e300000000a00 */
[----:B------:R-:W1:Y:S08]  /*00b0*/  LDC.64 R4, c[0x0][0x380] ;  /* 0x0000e000ff047b82 */ /* 0x000e700000000a00 */
[----:B------:R-:W2:Y:S01]  /*00c0*/  LDC.64 R6, c[0x0][0x390] ;  /* 0x0000e400ff067b82 */ /* 0x000ea20000000a00 */
[----:B0-----:R-:W-:-:S05]  /*00d0*/  IMAD.WIDE R2, R0, 0x2, R2 ;  /* 0x0000000200027825 */ /* 0x001fca00078e0202 */
[----:B------:R0:W-:Y:S01]  /*00e0*/  STG.E.U16 desc[UR4][R2.64], RZ ;  /* 0x000000ff02007986 */ /* 0x0001e2000c101504 */
[----:B-1----:R-:W-:-:S06]  /*00f0*/  IMAD.WIDE R4, R0, 0x4, R4 ;  /* 0x0000000400047825 */ /* 0x002fcc00078e0204 */
[----:B------:R-:W3:Y:S01]  /*0100*/  LDG.E R5, desc[UR4][R4.64] ;  /* 0x0000000404057981 */ /* 0x000ee2000c1e1900 */
[----:B--2---:R-:W-:-:S06]  /*0110*/  IMAD.WIDE R6, R0, 0x4, R6 ;  /* 0x0000000400067825 */ /* 0x004fcc00078e0206 */
[----:B------:R-:W3:Y:S02]  /*0120*/  LDG.E R6, desc[UR4][R6.64] ;  /* 0x0000000406067981 */ /* 0x000ee4000c1e1900 */
[----:B---3--:R-:W-:-:S04]  /*0130*/  ISETP.NE.AND P0, PT, R5, R6, PT ;  /* 0x000000060500720c */ /* 0x008fc80003f05270 */
[----:B------:R-:W-:-:S13]  /*0140*/  ISETP.NE.OR P0, PT, R0, R5, !P0 ;  /* 0x000000050000720c */ /* 0x000fda0004705670 */
[----:B0-----:R-:W-:Y:S05]  /*0150*/  @P0 EXIT ;  /* 0x000000000000094d */ /* 0x001fea0003800000 */
[----:B------:R-:W0:Y:S01]  /*0160*/  S2R R5, SR_LANEID ;  /* 0x0000000000057919 */ /* 0x000e220000000000 */
[----:B------:R-:W-:Y:S01]  /*0170*/  VOTEU.ANY UR6, UPT, PT ;  /* 0x0000000000067886 */ /* 0x000fe200038e0100 */
[----:B------:R-:W1:Y:S01]  /*0180*/  LDC.64 R2, c[0x0][0x3a0] ;  /* 0x0000e800ff027b82 */ /* 0x000e620000000a00 */
[----:B------:R-:W0:Y:S08]  /*0190*/  FLO.U32 R6, UR6 ;  /* 0x0000000600067d00 */ /* 0x000e3000080e0000 */
[----:B------:R-:W1:Y:S01]  /*01a0*/  POPC R9, UR6 ;  /* 0x0000000600097d09 */ /* 0x000e620008000000 */
[----:B0-----:R-:W-:Y:S01]  /*01b0*/  ISETP.EQ.U32.AND P0, PT, R6, R5, PT ;  /* 0x000000050600720c */ /* 0x001fe20003f02070 */
[----:B------:R-:W0:Y:S01]  /*01c0*/  S2R R8, SR_LTMASK ;  /* 0x0000000000087919 */ /* 0x000e220000003900 */
[----:B------:R-:W2:Y:S11]  /*01d0*/  LDC.64 R4, c[0x0][0x398] ;  /* 0x0000e600ff047b82 */ /* 0x000eb60000000a00 */
[----:B-1----:R-:W3:Y:S01]  /*01e0*/  @P0 ATOMG.E.ADD.STRONG.GPU PT, R3, desc[UR4][R2.64], R9 ;  /* 0x80000009020309a8 */ /* 0x002ee200081ef104 */
[----:B0-----:R-:W-:-:S06]  /*01f0*/  LOP3.LUT R8, R8, UR6, RZ, 0xc0, !PT ;  /* 0x0000000608087c12 */ /* 0x001fcc000f8ec0ff */
[----:B------:R-:W0:Y:S01]  /*0200*/  POPC R8, R8 ;  /* 0x0000000800087309 */ /* 0x000e220000000000 */
[----:B---3--:R-:W0:Y:S02]  /*0210*/  SHFL.IDX PT, R7, R3, R6, 0x1f ;  /* 0x00001f0603077589 */ /* 0x008e2400000e0000 */
[----:B0-----:R-:W-:-:S05]  /*0220*/  IADD3 R7, PT, PT, R7, R8, RZ ;  /* 0x0000000807077210 */ /* 0x001fca0007ffe0ff */
[----:B--2---:R-:W-:-:S05]  /*0230*/  IMAD.WIDE R4, R7, 0x4, R4 ;  /* 0x0000000407047825 */ /* 0x004fca00078e0204 */
[----:B------:R-:W-:Y:S01]  /*0240*/  STG.E desc[UR4][R4.64], R0 ;  /* 0x0000000004007986 */ /* 0x000fe2000c101904 */
[----:B------:R-:W-:Y:S05]  /*0250*/  EXIT ;  /* 0x000000000000794d */ /* 0x000fea0003800000 */
.L_x_0:
[----:B------:R-:W-:-:S00]  /*0260*/  BRA `(.L_x_0) ;  /* 0xfffffffc00fc7947 */ /* 0x000fc0000383ffff */
[----:B------:R-:W-:-:S00]  /*0270*/  NOP ;  /* 0x0000000000007918 */ /* 0x000fc00000000000 */
        /* <DEDUP_REMOVED lines=8> */
.L_x_7:


//--------------------- .text._Z5splitPiS_S_P6__halfS_S_ --------------------------
	.section	.text._Z5splitPiS_S_P6__halfS_S_,"ax",@progbits
	.align	128
        .global         _Z5splitPiS_S_P6__halfS_S_
        .type           _Z5splitPiS_S_P6__halfS_S_,@function
        .size           _Z5splitPiS_S_P6__halfS_S_,(.L_x_8 - _Z5splitPiS_S_P6__halfS_S_)
        .other          _Z5splitPiS_S_P6__halfS_S_,@"STO_CUDA_ENTRY STV_DEFAULT"
_Z5splitPiS_S_P6__halfS_S_:
.text._Z5splitPiS_S_P6__halfS_S_:
        /* <DEDUP_REMOVED lines=11> */
[----:B------:R-:W1:Y:S01]  /*00b0*/  LDC.64 R8, c[0x0][0x380] ;  /* 0x0000e000ff087b82 */ /* 0x000e620000000a00 */
[----:B0-----:R-:W-:-:S05]  /*00c0*/  IMAD.WIDE R2, R0, 0x4, R2 ;  /* 0x0000000400027825 */ /* 0x001fca00078e0202 */
[----:B------:R-:W2:Y:S01]  /*00d0*/  LDG.E R13, desc[UR4][R2.64] ;  /* 0x00000004020d7981 */ /* 0x000ea2000c1e1900 */
[----:B------:R-:W-:Y:S01]  /*00e0*/  BSSY.RECONVERGENT B0, `(.L_x_1) ;  /* 0x0000016000007945 */ /* 0x000fe20003800200 */
[C---:B-1----:R-:W-:Y:S01]  /*00f0*/  IMAD.WIDE R8, R0.reuse, 0x4, R8 ;  /* 0x0000000400087825 */ /* 0x042fe200078e0208 */
[----:B--2---:R-:W-:-:S13]  /*0100*/  ISETP.NE.AND P0, PT, R0, R13, PT ;  /* 0x0000000d0000720c */ /* 0x004fda0003f05270 */
[----:B------:R-:W-:Y:S05]  /*0110*/  @!P0 BRA `(.L_x_2) ;  /* 0x0000000000488947 */ /* 0x000fea0003800000 */
[----:B------:R-:W0:Y:S02]  /*0120*/  LDC.64 R4, c[0x0][0x398] ;  /* 0x0000e600ff047b82 */ /* 0x000e240000000a00 */
[----:B0-----:R-:W-:-:S04]  /*0130*/  IMAD.WIDE R2, R0, 0x2, R4 ;  /* 0x0000000200027825 */ /* 0x001fc800078e0204 */
[----:B------:R-:W-:Y:S02]  /*0140*/  IMAD.WIDE R4, R13, 0x2, R4 ;  /* 0x000000020d047825 */ /* 0x000fe400078e0204 */
[----:B------:R-:W2:Y:S04]  /*0150*/  LDG.E.U16 R2, desc[UR4][R2.64] ;  /* 0x0000000402027981 */ /* 0x000ea8000c1e1500 */
[----:B------:R-:W3:Y:S01]  /*0160*/  LDG.E.U16 R4, desc[UR4][R4.64] ;  /* 0x0000000404047981 */ /* 0x000ee2000c1e1500 */
[----:B------:R-:W-:Y:S01]  /*0170*/  MOV R0, R13 ;  /* 0x0000000d00007202 */ /* 0x000fe20000000f00 */
[----:B--2---:R-:W-:Y:S08]  /*0180*/  F2I.F16.TRUNC.NTZ R6, R2 ;  /* 0x0000000200067305 */ /* 0x004ff0000010f100 */
[----:B---3--:R-:W0:Y:S02]  /*0190*/  F2I.F16.TRUNC.NTZ R11, R4 ;  /* 0x00000004000b7305 */ /* 0x008e24000010f100 */
[----:B0-----:R-:W-:-:S13]  /*01a0*/  ISETP.NE.AND P0, PT, R6, R11, PT ;  /* 0x0000000b0600720c */ /* 0x001fda0003f05270 */
[----:B------:R-:W-:Y:S05]  /*01b0*/  @!P0 BRA `(.L_x_2) ;  /* 0x0000000000208947 */ /* 0x000fea0003800000 */
[----:B------:R-:W0:Y:S01]  /*01c0*/  LDC.64 R2, c[0x0][0x390] ;  /* 0x0000e400ff027b82 */ /* 0x000e220000000a00 */
[----:B------:R-:W1:Y:S01]  /*01d0*/  LDCU.64 UR6, c[0x0][0x3a0] ;  /* 0x00007400ff0677ac */ /* 0x000e620008000a00 */
[----:B0-----:R-:W2:Y:S01]  /*01e0*/  LDG.E R3, desc[UR4][R2.64] ;  /* 0x0000000402037981 */ /* 0x001ea2000c1e1900 */
[----:B------:R-:W-:-:S03]  /*01f0*/  SHF.R.S32.HI R7, RZ, 0x1f, R6 ;  /* 0x0000001fff077819 */ /* 0x000fc60000011406 */
[----:B--2---:R-:W-:-:S03]  /*0200*/  IMAD.WIDE R6, R13, R3, R6 ;  /* 0x000000030d067225 */ /* 0x004fc600078e0206 */
[----:B-1----:R-:W-:-:S04]  /*0210*/  LEA R4, P0, R6, UR6, 0x2 ;  /* 0x0000000606047c11 */ /* 0x002fc8000f8010ff */
[----:B------:R-:W-:-:S05]  /*0220*/  LEA.HI.X R5, R6, UR7, R7, 0x2, P0 ;  /* 0x0000000706057c11 */ /* 0x000fca00080f1407 */
[----:B------:R0:W5:Y:S04]  /*0230*/  LDG.E R0, desc[UR4][R4.64] ;  /* 0x0000000404007981 */ /* 0x000168000c1e1900 */
.L_x_2:
[----:B------:R-:W-:Y:S05]  /*0240*/  BSYNC.RECONVERGENT B0 ;  /* 0x0000000000007941 */ /* 0x000fea0003800200 */
.L_x_1:
[----:B-----5:R-:W-:Y:S01]  /*0250*/  STG.E desc[UR4][R8.64], R0 ;  /* 0x0000000008007986 */ /* 0x020fe2000c101904 */
[----:B------:R-:W-:Y:S05]  /*0260*/  EXIT ;  /* 0x000000000000794d */ /* 0x000fea0003800000 */
.L_x_3:
        /* <DEDUP_REMOVED lines=9> */
.L_x_8:


//--------------------- .text._Z12block_ballotPiS_P6__halfS_S_ --------------------------
	.section	.text._Z12block_ballotPiS_P6__halfS_S_,"ax",@progbits
	.align	128
        .global         _Z12block_ballotPiS_P6__halfS_S_
        .type           _Z12block_ballotPiS_P6__halfS_S_,@function
        .size           _Z12block_ballotPiS_P6__halfS_S_,(.L_x_9 - _Z12block_ballotPiS_P6__halfS_S_)
        .other          _Z12block_ballotPiS_P6__halfS_S_,@"STO_CUDA_ENTRY STV_DEFAULT"
_Z12block_ballotPiS_P6__halfS_S_:
.text._Z12block_ballotPiS_P6__halfS_S_:
        /* <DEDUP_REMOVED lines=10> */
[----:B------:R-:W0:Y:S02]  /*00a0*/  LDC.64 R2, c[0x0][0x380] ;  /* 0x0000e000ff027b82 */ /* 0x000e240000000a00 */
[----:B0-----:R-:W-:-:S05]  /*00b0*/  IMAD.WIDE R2, R9, 0x4, R2 ;  /* 0x0000000409027825 */ /* 0x001fca00078e0202 */
[----:B------:R-:W2:Y:S02]  /*00c0*/  LDG.E R11, desc[UR4][R2.64] ;  /* 0x00000004020b7981 */ /* 0x000ea4000c1e1900 */
[----:B--2---:R-:W-:-:S13]  /*00d0*/  ISETP.NE.AND P0, PT, R9, R11, PT ;  /* 0x0000000b0900720c */ /* 0x004fda0003f05270 */
[----:B------:R-:W-:Y:S05]  /*00e0*/  @!P0 EXIT ;  /* 0x000000000000894d */ /* 0x000fea0003800000 */
[----:B------:R-:W0:Y:S02]  /*00f0*/  LDC.64 R4, c[0x0][0x390] ;  /* 0x0000e400ff047b82 */ /* 0x000e240000000a00 */
[----:B0-----:R-:W-:-:S04]  /*0100*/  IMAD.WIDE R2, R9, 0x2, R4 ;  /* 0x0000000209027825 */ /* 0x001fc800078e0204 */
[----:B------:R-:W-:Y:S02]  /*0110*/  IMAD.WIDE R4, R11, 0x2, R4 ;  /* 0x000000020b047825 */ /* 0x000fe400078e0204 */
[----:B------:R-:W2:Y:S04]  /*0120*/  LDG.E.U16 R2, desc[UR4][R2.64] ;  /* 0x0000000402027981 */ /* 0x000ea8000c1e1500 */
[----:B------:R-:W3:Y:S01]  /*0130*/  LDG.E.U16 R4, desc[UR4][R4.64] ;  /* 0x0000000404047981 */ /* 0x000ee2000c1e1500 */
[----:B--2---:R-:W-:Y:S08]  /*0140*/  F2I.F16.TRUNC.NTZ R6, R2 ;  /* 0x0000000200067305 */ /* 0x004ff0000010f100 */
[----:B---3--:R-:W0:Y:S02]  /*0150*/  F2I.F16.TRUNC.NTZ R13, R4 ;  /* 0x00000004000d7305 */ /* 0x008e24000010f100 */
[----:B0-----:R-:W-:-:S13]  /*0160*/  ISETP.NE.AND P0, PT, R6, R13, PT ;  /* 0x0000000d0600720c */ /* 0x001fda0003f05270 */
[----:B------:R-:W-:Y:S05]  /*0170*/  @!P0 EXIT ;  /* 0x000000000000894d */ /* 0x000fea0003800000 */
[----:B------:R-:W0:Y:S01]  /*0180*/  LDC.64 R2, c[0x0][0x388] ;  /* 0x0000e200ff027b82 */ /* 0x000e220000000a00 */
[----:B------:R-:W1:Y:S01]  /*0190*/  LDCU.64 UR6, c[0x0][0x398] ;  /* 0x00007300ff0677ac */ /* 0x000e620008000a00 */
[----:B0-----:R-:W2:Y:S01]  /*01a0*/  LDG.E R2, desc[UR4][R2.64] ;  /* 0x0000000402027981 */ /* 0x001ea2000c1e1900 */
[----:B------:R-:W-:-:S03]  /*01b0*/  SHF.R.S32.HI R7, RZ, 0x1f, R6 ;  /* 0x0000001fff077819 */ /* 0x000fc60000011406 */
[----:B--2---:R-:W-:-:S03]  /*01c0*/  IMAD.WIDE R6, R11, R2, R6 ;  /* 0x000000020b067225 */ /* 0x004fc600078e0206 */
[----:B-1----:R-:W-:-:S04]  /*01d0*/  LEA R4, P0, R6, UR6, 0x2 ;  /* 0x0000000606047c11 */ /* 0x002fc8000f8010ff */
[----:B------:R-:W-:-:S05]  /*01e0*/  LEA.HI.X R5, R6, UR7, R7, 0x2, P0 ;  /* 0x0000000706057c11 */ /* 0x000fca00080f1407 */
[----:B------:R-:W-:Y:S01]  /*01f0*/  STG.E desc[UR4][R4.64], R9 ;  /* 0x0000000904007986 */ /* 0x000fe2000c101904 */
[----:B------:R-:W-:Y:S05]  /*0200*/  EXIT ;  /* 0x000000000000794d */ /* 0x000fea0003800000 */
.L_x_4:
        /* <DEDUP_REMOVED lines=15> */
.L_x_9:


//--------------------- .text._Z15compute_weightsPiS_S_S_S_S_P6__half --------------------------
	.section	.text._Z15compute_weightsPiS_S_S_S_S_P6__half,"ax",@progbits
	.align	128
        .global         _Z15compute_weightsPiS_S_S_S_S_P6__half
        .type           _Z15compute_weightsPiS_S_S_S_S_P6__half,@function
        .size           _Z15compute_weightsPiS_S_S_S_S_P6__half,(.L_x_10 - _Z15compute_weightsPiS_S_S_S_S_P6__half)
        .other          _Z15compute_weightsPiS_S_S_S_S_P6__half,@"STO_CUDA_ENTRY STV_DEFAULT"
_Z15compute_weightsPiS_S_S_S_S_P6__half:
.text._Z15compute_weightsPiS_S_S_S_S_P6__half:
        /* <DEDUP_REMOVED lines=13> */
[----:B0-----:R-:W-:-:S07]  /*00d0*/  IMAD.WIDE R6, R13, 0x4, R6 ;  /* 0x000000040d067825 */ /* 0x001fce00078e0206 */
[----:B------:R-:W0:Y:S01]  /*00e0*/  LDC.64 R8, c[0x0][0x398] ;  /* 0x0000e600ff087b82 */ /* 0x000e220000000a00 */
[----:B------:R-:W0:Y:S07]  /*00f0*/  LDG.E R7, desc[UR4][R6.64] ;  /* 0x0000000406077981 */ /* 0x000e2e000c1e1900 */
[----:B------:R-:W3:Y:S01]  /*0100*/  LDC.64 R10, c[0x0][0x388] ;  /* 0x0000e200ff0a7b82 */ /* 0x000ee20000000a00 */
[----:B-1----:R-:W2:Y:S01]  /*0110*/  LDG.E R3, desc[UR4][R2.64] ;  /* 0x0000000402037981 */ /* 0x002ea2000c1e1900 */
[----:B0-----:R-:W-:-:S04]  /*0120*/  IMAD.WIDE R8, R7, 0x4, R8 ;  /* 0x0000000407087825 */ /* 0x001fc800078e0208 */
[----:B--2---:R-:W-:Y:S02]  /*0130*/  IMAD.WIDE R4, R3, 0x4, R4 ;  /* 0x0000000403047825 */ /* 0x004fe400078e0204 */
[----:B------:R-:W2:Y:S04]  /*0140*/  LDG.E R9, desc[UR4][R8.64] ;  /* 0x0000000408097981 */ /* 0x000ea8000c1e1900 */
[----:B------:R-:W2:Y:S01]  /*0150*/  LDG.E R4, desc[UR4][R4.64] ;  /* 0x0000000404047981 */ /* 0x000ea2000c1e1900 */
[----:B---3--:R-:W-:Y:S01]  /*0160*/  IMAD.WIDE R10, R13, 0x4, R10 ;  /* 0x000000040d0a7825 */ /* 0x008fe200078e020a */
[----:B--2---:R-:W-:-:S13]  /*0170*/  ISETP.NE.AND P0, PT, R9, R4, PT ;  /* 0x000000040900720c */ /* 0x004fda0003f05270 */
[----:B------:R-:W-:Y:S05]  /*0180*/  @P0 EXIT ;  /* 0x000000000000094d */ /* 0x000fea0003800000 */
[----:B------:R-:W2:Y:S01]  /*0190*/  LDG.E R11, desc[UR4][R10.64] ;  /* 0x000000040a0b7981 */ /* 0x000ea2000c1e1900 */
[----:B------:R-:W2:Y:S01]  /*01a0*/  LDC.64 R2, c[0x0][0x3b0] ;  /* 0x0000ec00ff027b82 */ /* 0x000ea20000000a00 */
[----:B------:R-:W0:Y:S01]  /*01b0*/  I2F.F16 R0, 0x1 ;  /* 0x0000000100007906 */ /* 0x000e220000200c00 */
[----:B--2---:R-:W-:-:S04]  /*01c0*/  IMAD.WIDE R2, R11, 0x2, R2 ;  /* 0x000000020b027825 */ /* 0x004fc800078e0202 */
[----:B------:R-:W-:Y:S01]  /*01d0*/  IMAD.MOV.U32 R5, RZ, RZ, R3 ;  /* 0x000000ffff057224 */ /* 0x000fe200078e0003 */
[C---:B------:R-:W-:Y:S02]  /*01e0*/  LOP3.LUT R4, R2.reuse, 0xfffffffd, RZ, 0xc0, !PT ;  /* 0xfffffffd02047812 */ /* 0x040fe400078ec0ff */
[----:B------:R-:W-:-:S03]  /*01f0*/  LOP3.LUT R6, R2, 0x2, RZ, 0xc0, !PT ;  /* 0x0000000202067812 */ /* 0x000fc600078ec0ff */
[----:B------:R1:W5:Y:S01]  /*0200*/  LD.E R7, desc[UR4][R4.64] ;  /* 0x0000000404077980 */ /* 0x000362000c101900 */
[----:B------:R-:W-:Y:S01]  /*0210*/  ISETP.EQ.U32.AND P0, PT, R6, RZ, PT ;  /* 0x000000ff0600720c */ /* 0x000fe20003f02070 */
[----:B------:R-:W-:-:S05]  /*0220*/  HFMA2 R6, -RZ, RZ, 0, 0.19775390625 ;  /* 0x00003254ff067431 */ /* 0x000fca00000001ff */
[----:B0-----:R-:W-:-:S07]  /*0230*/  SEL R6, R6, 0x7610, P0 ;  /* 0x0000761006067807 */ /* 0x001fce0000000000 */
.L_x_5:
[----:B-----5:R-:W-:-:S05]  /*0240*/  HADD2 R8, R7, R0.H0_H0 ;  /* 0x2000000007087230 */ /* 0x020fca0000000000 */
[----:B------:R-:W-:-:S05]  /*0250*/  PRMT R9, R7, R6, R8 ;  /* 0x0000000607097216 */ /* 0x000fca0000000008 */
[----:B------:R-:W2:Y:S02]  /*0260*/  ATOM.E.CAS.STRONG.GPU PT, R8, [R4], R7, R9 ;  /* 0x000000070408738b */ /* 0x000ea400001ee109 */
[----:B--2---:R-:W-:Y:S01]  /*0270*/  ISETP.NE.U32.AND P0, PT, R8, R7, PT ;  /* 0x000000070800720c */ /* 0x004fe20003f05070 */
[----:B------:R-:W-:-:S12]  /*0280*/  IMAD.MOV.U32 R7, RZ, RZ, R8 ;  /* 0x000000ffff077224 */ /* 0x000fd800078e0008 */
[----:B------:R-:W-:Y:S05]  /*0290*/  @P0 BRA `(.L_x_5) ;  /* 0xfffffffc00e80947 */ /* 0x000fea000383ffff */
[----:B------:R-:W-:Y:S05]  /*02a0*/  EXIT ;  /* 0x000000000000794d */ /* 0x000fea0003800000 */
.L_x_6:
        /* <DEDUP_REMOVED lines=13> */
.L_x_10:


//--------------------- .nv.shared.reserved.0     --------------------------
	.section	.nv.shared.reserved.0,"aw",@nobits
	.weak		__nv_reservedSMEM_offset_0_alias
	.size		__nv_reservedSMEM_offset_0_alias, 0, 64
	.other		__nv_reservedSMEM_offset_0_alias,@"STO_CUDA_RESERVED_SHARED STV_DEFAULT"
__nv_reservedSMEM_offset_0_alias:
	.zero		0
	.zero		64


//--------------------- .nv.constant0._Z13add_splittersPiP6__halfS_S_S_S_ --------------------------
	.section	.nv.constant0._Z13add_splittersPiP6__halfS_S_S_S_,"a",@progbits
	.sectionflags	@""
	.align	4
.nv.constant0._Z13add_splittersPiP6__halfS_S_S_S_:
	.zero		944


//--------------------- .nv.constant0._Z5splitPiS_S_P6__halfS_S_ --------------------------
	.section	.nv.constant0._Z5splitPiS_S_P6__halfS_S_,"a",@progbits
	.sectionflags	@""
	.align	4
.nv.constant0._Z5splitPiS_S_P6__halfS_S_:
	.zero		944


//--------------------- .nv.constant0._Z12block_ballotPiS_P6__halfS_S_ --------------------------
	.section	.nv.constant0._Z12block_ballotPiS_P6__halfS_S_,"a",@progbits
	.sectionflags	@""
	.align	4
.nv.constant0._Z12block_ballotPiS_P6__halfS_S_:
	.zero		936


//--------------------- .nv.constant0._Z15compute_weightsPiS_S_S_S_S_P6__half --------------------------
	.section	.nv.constant0._Z15compute_weightsPiS_S_S_S_S_P6__half,"a",@progbits
	.sectionflags	@""
	.align	4
.nv.constant0._Z15compute_weightsPiS_S_S_S_S_P6__half:
	.zero		952


//--------------------- SYMBOLS --------------------------

	.type		.nv.reservedSmem.offset0,@object
	.size		.nv.reservedSmem.offset0,0x4
